	.headerflags	@"EF_CUDA_TEXMODE_UNIFIED EF_CUDA_64BIT_ADDRESS EF_CUDA_ACCELERATORS EF_CUDA_SM90 EF_CUDA_VIRTUAL_SM(EF_CUDA_SM90)"
	.elftype	@"ET_EXEC"


//--------------------- .nv.info                  --------------------------
	.section	.nv.info,"",@"SHT_CUDA_INFO"
	.align	4


	//----- nvinfo : EIATTR_REGCOUNT
	.align		4
        /*0000*/ 	.byte	0x04, 0x2f
        /*0002*/ 	.short	(.L_3 - .L_2)
	.align		4
.L_2:
        /*0004*/ 	.word	index@(triton_poi_fused__native_batch_norm_legit_no_training_relu_4)
        /*0008*/ 	.word	0x00000026


	//----- nvinfo : EIATTR_MIN_STACK_SIZE
	.align		4
.L_3:
        /*000c*/ 	.byte	0x04, 0x12
        /*000e*/ 	.short	(.L_5 - .L_4)
	.align		4
.L_4:
        /*0010*/ 	.word	index@(triton_poi_fused__native_batch_norm_legit_no_training_relu_4)
        /*0014*/ 	.word	0x00000000


	//----- nvinfo : EIATTR_FRAME_SIZE
	.align		4
.L_5:
        /*0018*/ 	.byte	0x04, 0x11
        /*001a*/ 	.short	(.L_7 - .L_6)
	.align		4
.L_6:
        /*001c*/ 	.word	index@(triton_poi_fused__native_batch_norm_legit_no_training_relu_4)
        /*0020*/ 	.word	0x00000000


	//----- nvinfo : EIATTR_MIN_STACK_SIZE
	.align		4
.L_7:
        /*0024*/ 	.byte	0x04, 0x12
        /*0026*/ 	.short	(.L_9 - .L_8)
	.align		4
.L_8:
        /*0028*/ 	.word	index@(triton_poi_fused__native_batch_norm_legit_no_training_relu_4)
        /*002c*/ 	.word	0x00000000
.L_9:


//--------------------- .nv.info.triton_poi_fused__native_batch_norm_legit_no_training_relu_4 --------------------------
	.section	.nv.info.triton_poi_fused__native_batch_norm_legit_no_training_relu_4,"",@"SHT_CUDA_INFO"
	.sectionflags	@""
	.align	4


	//----- nvinfo : EIATTR_CUDA_API_VERSION
	.align		4
        /*0000*/ 	.byte	0x04, 0x37
        /*0002*/ 	.short	(.L_11 - .L_10)
.L_10:
        /*0004*/ 	.word	0x0000007c


	//----- nvinfo : EIATTR_KPARAM_INFO
	.align		4
.L_11:
        /*0008*/ 	.byte	0x04, 0x17
        /*000a*/ 	.short	(.L_13 - .L_12)
.L_12:
        /*000c*/ 	.word	0x00000000
        /*0010*/ 	.short	0x0006
        /*0012*/ 	.short	0x0030
        /*0014*/ 	.byte	0x00, 0xf0, 0x11, 0x00


	//----- nvinfo : EIATTR_KPARAM_INFO
	.align		4
.L_13:
        /*0018*/ 	.byte	0x04, 0x17
        /*001a*/ 	.short	(.L_15 - .L_14)
.L_14:
        /*001c*/ 	.word	0x00000000
        /*0020*/ 	.short	0x0005
        /*0022*/ 	.short	0x0028
        /*0024*/ 	.byte	0x00, 0xf4, 0x21, 0x00


	//----- nvinfo : EIATTR_KPARAM_INFO
	.align		4
.L_15:
        /*0028*/ 	.byte	0x04, 0x17
        /*002a*/ 	.short	(.L_17 - .L_16)
.L_16:
        /*002c*/ 	.word	0x00000000
        /*0030*/ 	.short	0x0004
        /*0032*/ 	.short	0x0020
        /*0034*/ 	.byte	0x00, 0xf4, 0x21, 0x00


	//----- nvinfo : EIATTR_KPARAM_INFO
	.align		4
.L_17:
        /*0038*/ 	.byte	0x04, 0x17
        /*003a*/ 	.short	(.L_19 - .L_18)
.L_18:
        /*003c*/ 	.word	0x00000000
        /*0040*/ 	.short	0x0003
        /*0042*/ 	.short	0x0018
        /*0044*/ 	.byte	0x00, 0xf4, 0x21, 0x00


	//----- nvinfo : EIATTR_KPARAM_INFO
	.align		4
.L_19:
        /*0048*/ 	.byte	0x04, 0x17
        /*004a*/ 	.short	(.L_21 - .L_20)
.L_20:
        /*004c*/ 	.word	0x00000000
        /*0050*/ 	.short	0x0002
        /*0052*/ 	.short	0x0010
        /*0054*/ 	.byte	0x00, 0xf4, 0x21, 0x00


	//----- nvinfo : EIATTR_KPARAM_INFO
	.align		4
.L_21:
        /*0058*/ 	.byte	0x04, 0x17
        /*005a*/ 	.short	(.L_23 - .L_22)
.L_22:
        /*005c*/ 	.word	0x00000000
        /*0060*/ 	.short	0x0001
        /*0062*/ 	.short	0x0008
        /*0064*/ 	.byte	0x00, 0xf4, 0x21, 0x00


	//----- nvinfo : EIATTR_KPARAM_INFO
	.align		4
.L_23:
        /*0068*/ 	.byte	0x04, 0x17
        /*006a*/ 	.short	(.L_25 - .L_24)
.L_24:
        /*006c*/ 	.word	0x00000000
        /*0070*/ 	.short	0x0000
        /*0072*/ 	.short	0x0000
        /*0074*/ 	.byte	0x00, 0xf4, 0x21, 0x00


	//----- nvinfo : EIATTR_SPARSE_MMA_MASK
	.align		4
.L_25:
        /*0078*/ 	.byte	0x03, 0x50
        /*007a*/ 	.short	0x0000


	//----- nvinfo : EIATTR_MAXREG_COUNT
	.align		4
        /*007c*/ 	.byte	0x03, 0x1b
        /*007e*/ 	.short	0x00ff


	//----- nvinfo : EIATTR_EXIT_INSTR_OFFSETS
	.align		4
        /*0080*/ 	.byte	0x04, 0x1c
        /*0082*/ 	.short	(.L_27 - .L_26)


	//   ....[0]....
.L_26:
        /*0084*/ 	.word	0x00000a50


	//----- nvinfo : EIATTR_REQNTID
	.align		4
.L_27:
        /*0088*/ 	.byte	0x04, 0x10
        /*008a*/ 	.short	(.L_29 - .L_28)
.L_28:
        /*008c*/ 	.word	0x00000080
        /*0090*/ 	.word	0x00000001
        /*0094*/ 	.word	0x00000001


	//----- nvinfo : EIATTR_CBANK_PARAM_SIZE
	.align		4
.L_29:
        /*0098*/ 	.byte	0x03, 0x19
        /*009a*/ 	.short	0x0034


	//----- nvinfo : EIATTR_PARAM_CBANK
	.align		4
        /*009c*/ 	.byte	0x04, 0x0a
        /*009e*/ 	.short	(.L_31 - .L_30)
	.align		4
.L_30:
        /*00a0*/ 	.word	index@(.nv.constant0.triton_poi_fused__native_batch_norm_legit_no_training_relu_4)
        /*00a4*/ 	.short	0x0210
        /*00a6*/ 	.short	0x0034


	//----- nvinfo : EIATTR_SW_WAR
	.align		4
.L_31:
        /*00a8*/ 	.byte	0x04, 0x36
        /*00aa*/ 	.short	(.L_33 - .L_32)
.L_32:
        /*00ac*/ 	.word	0x00000008
.L_33:


//--------------------- .nv.callgraph             --------------------------
	.section	.nv.callgraph,"",@"SHT_CUDA_CALLGRAPH"
	.align	4
	.sectionentsize	8
	.align		4
        /*0000*/ 	.word	0x00000000
	.align		4
        /*0004*/ 	.word	0xffffffff
	.align		4
        /*0008*/ 	.word	0x00000000
	.align		4
        /*000c*/ 	.word	0xfffffffe
	.align		4
        /*0010*/ 	.word	0x00000000
	.align		4
        /*0014*/ 	.word	0xfffffffd
	.align		4
        /*0018*/ 	.word	0x00000000
	.align		4
        /*001c*/ 	.word	0xfffffffc


//--------------------- .nv.constant4             --------------------------
	.section	.nv.constant4,"a",@progbits
	.align	8
	.align		8
.nv.constant4:
        /*0000*/ 	.dword	_$_str
	.align		8
        /*0008*/ 	.dword	_$_str_$_2


//--------------------- .text.triton_poi_fused__native_batch_norm_legit_no_training_relu_4 --------------------------
	.section	.text.triton_poi_fused__native_batch_norm_legit_no_training_relu_4,"ax",@progbits
	.align	128
        .global         triton_poi_fused__native_batch_norm_legit_no_training_relu_4
        .type           triton_poi_fused__native_batch_norm_legit_no_training_relu_4,@function
        .size           triton_poi_fused__native_batch_norm_legit_no_training_relu_4,(.L_x_1 - triton_poi_fused__native_batch_norm_legit_no_training_relu_4)
        .other          triton_poi_fused__native_batch_norm_legit_no_training_relu_4,@"STO_CUDA_ENTRY STV_DEFAULT"
triton_poi_fused__native_batch_norm_legit_no_training_relu_4:
.text.triton_poi_fused__native_batch_norm_legit_no_training_relu_4:
[----:B------:R-:W-:Y:S01]  /*0000*/  LDC R1, c[0x0][0x28] ;  /* 0x00000a00ff017b82 */ /* 0x000fe20000000800 */
[----:B------:R-:W1:Y:S07]  /*0010*/  S2R R0, SR_TID.X ;  /* 0x0000000000007919 */ /* 0x000e6e0000002100 */
[----:B------:R-:W2:Y:S01]  /*0020*/  LDC.64 R16, c[0x0][0x220] ;  /* 0x00008800ff107b82 */ /* 0x000ea20000000a00 */
[----:B------:R-:W-:Y:S01]  /*0030*/  ULDC.64 UR4, c[0x0][0x208] ;  /* 0x0000820000047ab9 */ /* 0x000fe20000000a00 */
[----:B------:R-:W3:Y:S06]  /*0040*/  S2R R3, SR_CTAID.X ;  /* 0x0000000000037919 */ /* 0x000eec0000002500 */
[----:B------:R-:W4:Y:S08]  /*0050*/  LDC.64 R20, c[0x0][0x218] ;  /* 0x00008600ff147b82 */ /* 0x000f300000000a00 */
[----:B------:R-:W5:Y:S08]  /*0060*/  LDC.64 R22, c[0x0][0x210] ;  /* 0x00008400ff167b82 */ /* 0x000f700000000a00 */
[----:B------:R-:W5:Y:S01]  /*0070*/  LDC.64 R32, c[0x0][0x230] ;  /* 0x00008c00ff207b82 */ /* 0x000f620000000a00 */
[----:B-1----:R-:W-:-:S04]  /*0080*/  SHF.L.U32 R0, R0, 0x2, RZ ;  /* 0x0000000200007819 */ /* 0x002fc800000006ff */
[----:B------:R-:W-:-:S04]  /*0090*/  LOP3.LUT R0, R0, 0x1fc, RZ, 0xc0, !PT ;  /* 0x000001fc00007812 */ /* 0x000fc800078ec0ff */
[----:B---3--:R-:W-:-:S05]  /*00a0*/  LEA R2, R3, R0, 0xa ;  /* 0x0000000003027211 */ /* 0x008fca00078e50ff */
[----:B------:R-:W-:-:S05]  /*00b0*/  IMAD.HI R0, R2, 0x66666667, RZ ;  /* 0x6666666702007827 */ /* 0x000fca00078e02ff */
[----:B------:R-:W-:-:S04]  /*00c0*/  SHF.R.U32.HI R3, RZ, 0x1f, R0 ;  /* 0x0000001fff037819 */ /* 0x000fc80000011600 */
[----:B------:R-:W-:-:S05]  /*00d0*/  LEA.HI.SX32 R3, R0, R3, 0x1a ;  /* 0x0000000300037211 */ /* 0x000fca00078fd2ff */
[----:B------:R-:W-:-:S04]  /*00e0*/  IMAD R19, R3, -0xa0, R2 ;  /* 0xffffff6003137824 */ /* 0x000fc800078e0202 */
[----:B--2---:R-:W-:-:S06]  /*00f0*/  IMAD.WIDE R12, R19, 0x4, R16 ;  /* 0x00000004130c7825 */ /* 0x004fcc00078e0210 */
[----:B------:R-:W2:Y:S01]  /*0100*/  LDG.E.EL.128 R12, desc[UR4][R12.64] ;  /* 0x000000040c0c7981 */ /* 0x000ea2000c2e1d00 */
[----:B------:R-:W-:Y:S01]  /*0110*/  IADD3 R3, R2, 0x200, RZ ;  /* 0x0000020002037810 */ /* 0x000fe20007ffe0ff */
[----:B----4-:R-:W-:-:S04]  /*0120*/  IMAD.WIDE R8, R19, 0x4, R20 ;  /* 0x0000000413087825 */ /* 0x010fc800078e0214 */
[----:B------:R-:W-:Y:S02]  /*0130*/  IMAD.HI R0, R3, 0x66666667, RZ ;  /* 0x6666666703007827 */ /* 0x000fe400078e02ff */
[----:B------:R-:W3:Y:S02]  /*0140*/  LDG.E.EL.128 R8, desc[UR4][R8.64] ;  /* 0x0000000408087981 */ /* 0x000ee4000c2e1d00 */
[----:B-----5:R-:W-:Y:S01]  /*0150*/  IMAD.WIDE R22, R2, 0x4, R22 ;  /* 0x0000000402167825 */ /* 0x020fe200078e0216 */
[----:B------:R-:W-:-:S04]  /*0160*/  SHF.R.U32.HI R25, RZ, 0x1f, R0 ;  /* 0x0000001fff197819 */ /* 0x000fc80000011600 */
[----:B------:R-:W3:Y:S01]  /*0170*/  LDG.E.128 R4, desc[UR4][R22.64] ;  /* 0x0000000416047981 */ /* 0x000ee2000c1e1d00 */
[----:B------:R-:W-:-:S03]  /*0180*/  LEA.HI.SX32 R0, R0, R25, 0x1a ;  /* 0x0000001900007211 */ /* 0x000fc600078fd2ff */
[----:B------:R1:W4:Y:S02]  /*0190*/  LDG.E.128 R28, desc[UR4][R22.64+0x800] ;  /* 0x00080004161c7981 */ /* 0x000324000c1e1d00 */
[----:B------:R-:W-:-:S04]  /*01a0*/  IMAD R3, R0, -0xa0, R3 ;  /* 0xffffff6000037824 */ /* 0x000fc800078e0203 */
[----:B------:R-:W-:Y:S01]  /*01b0*/  IMAD.WIDE R24, R3, 0x4, R20 ;  /* 0x0000000403187825 */ /* 0x000fe200078e0214 */
[----:B-1----:R-:W1:Y:S05]  /*01c0*/  LDC.64 R22, c[0x0][0x228] ;  /* 0x00008a00ff167b82 */ /* 0x002e6a0000000a00 */
[----:B------:R-:W4:Y:S01]  /*01d0*/  LDG.E.EL.128 R24, desc[UR4][R24.64] ;  /* 0x0000000418187981 */ /* 0x000f22000c2e1d00 */
[----:B------:R-:W-:Y:S01]  /*01e0*/  HFMA2.MMA R0, -RZ, RZ, 1.625, 0 ;  /* 0x3e800000ff007435 */ /* 0x000fe200000001ff */
[----:B-1----:R-:W-:-:S04]  /*01f0*/  IMAD.WIDE R34, R19, 0x4, R22 ;  /* 0x0000000413227825 */ /* 0x002fc800078e0216 */
[----:B--2---:R-:W-:Y:S01]  /*0200*/  FADD R18, R12, 9.9999997473787516356e-06 ;  /* 0x3727c5ac0c127421 */ /* 0x004fe20000000000 */
[----:B------:R-:W-:-:S05]  /*0210*/  FADD R20, R13, 9.9999997473787516356e-06 ;  /* 0x3727c5ac0d147421 */ /* 0x000fca0000000000 */
[----:B------:R-:W1:Y:S01]  /*0220*/  MUFU.SQRT R18, R18 ;  /* 0x0000001200127308 */ /* 0x000e620000002000 */
[----:B------:R-:W-:-:S07]  /*0230*/  FADD R14, R14, 9.9999997473787516356e-06 ;  /* 0x3727c5ac0e0e7421 */ /* 0x000fce0000000000 */
[----:B------:R-:W2:Y:S01]  /*0240*/  MUFU.SQRT R20, R20 ;  /* 0x0000001400147308 */ /* 0x000ea20000002000 */
[----:B------:R-:W-:-:S07]  /*0250*/  FADD R15, R15, 9.9999997473787516356e-06 ;  /* 0x3727c5ac0f0f7421 */ /* 0x000fce0000000000 */
[----:B------:R-:W5:Y:S01]  /*0260*/  MUFU.SQRT R12, R14 ;  /* 0x0000000e000c7308 */ /* 0x000f620000002000 */
[----:B-1----:R-:W-:-:S07]  /*0270*/  FSETP.GT.AND P6, PT, R18, 8.50705917302346158658e+37, PT ;  /* 0x7e8000001200780b */ /* 0x002fce0003fc4000 */
[----:B------:R-:W1:Y:S01]  /*0280*/  MUFU.SQRT R13, R15 ;  /* 0x0000000f000d7308 */ /* 0x000e620000002000 */
[----:B--2---:R-:W-:Y:S02]  /*0290*/  FSETP.GT.AND P5, PT, R20, 8.50705917302346158658e+37, PT ;  /* 0x7e8000001400780b */ /* 0x004fe40003fa4000 */
[----:B------:R-:W-:Y:S02]  /*02a0*/  FSETP.GEU.AND P4, PT, R18, 1.175494350822287508e-38, PT ;  /* 0x008000001200780b */ /* 0x000fe40003f8e000 */
[----:B------:R-:W-:Y:S02]  /*02b0*/  FSETP.GEU.AND P3, PT, R20, 1.175494350822287508e-38, PT ;  /* 0x008000001400780b */ /* 0x000fe40003f6e000 */
[----:B-----5:R-:W-:Y:S01]  /*02c0*/  FSETP.GT.AND P2, PT, R12, 8.50705917302346158658e+37, PT ;  /* 0x7e8000000c00780b */ /* 0x020fe20003f44000 */
[----:B------:R-:W-:Y:S01]  /*02d0*/  @P6 FMUL R18, R18, 0.25 ;  /* 0x3e80000012126820 */ /* 0x000fe20000400000 */
[----:B---3--:R-:W-:Y:S01]  /*02e0*/  FADD R4, R4, -R8 ;  /* 0x8000000804047221 */ /* 0x008fe20000000000 */
[----:B------:R-:W-:-:S02]  /*02f0*/  FSETP.GEU.AND P0, PT, R12, 1.175494350822287508e-38, PT ;  /* 0x008000000c00780b */ /* 0x000fc40003f0e000 */
[----:B------:R-:W-:Y:S02]  /*0300*/  FSEL R8, R0, 1, P6 ;  /* 0x3f80000000087808 */ /* 0x000fe40003000000 */
[----:B------:R-:W-:Y:S01]  /*0310*/  @P5 FMUL R20, R20, 0.25 ;  /* 0x3e80000014145820 */ /* 0x000fe20000400000 */
[C---:B-1----:R-:W-:Y:S01]  /*0320*/  FSETP.GT.AND P1, PT, R13.reuse, 8.50705917302346158658e+37, PT ;  /* 0x7e8000000d00780b */ /* 0x042fe20003f24000 */
[----:B------:R-:W-:Y:S01]  /*0330*/  @!P4 FMUL R18, R18, 16777216 ;  /* 0x4b8000001212c820 */ /* 0x000fe20000400000 */
[----:B------:R-:W-:Y:S01]  /*0340*/  FSETP.GEU.AND P6, PT, R13, 1.175494350822287508e-38, PT ;  /* 0x008000000d00780b */ /* 0x000fe20003fce000 */
[----:B------:R-:W-:Y:S01]  /*0350*/  @!P3 FMUL R20, R20, 16777216 ;  /* 0x4b8000001414b820 */ /* 0x000fe20000400000 */
[----:B------:R-:W-:Y:S02]  /*0360*/  FADD R5, R5, -R9 ;  /* 0x8000000905057221 */ /* 0x000fe40000000000 */
[----:B------:R-:W1:Y:S01]  /*0370*/  MUFU.RCP R9, R18 ;  /* 0x0000001200097308 */ /* 0x000e620000001000 */
[----:B------:R-:W-:Y:S01]  /*0380*/  @P2 FMUL R12, R12, 0.25 ;  /* 0x3e8000000c0c2820 */ /* 0x000fe20000400000 */
[----:B------:R-:W-:-:S06]  /*0390*/  FADD R7, R7, -R11 ;  /* 0x8000000b07077221 */ /* 0x000fcc0000000000 */
[----:B------:R-:W2:Y:S01]  /*03a0*/  MUFU.RCP R20, R20 ;  /* 0x0000001400147308 */ /* 0x000ea20000001000 */
[----:B------:R-:W-:Y:S01]  /*03b0*/  @P1 FMUL R13, R13, 0.25 ;  /* 0x3e8000000d0d1820 */ /* 0x000fe20000400000 */
[----:B------:R-:W-:Y:S01]  /*03c0*/  @!P0 FMUL R12, R12, 16777216 ;  /* 0x4b8000000c0c8820 */ /* 0x000fe20000400000 */
[----:B------:R-:W-:Y:S01]  /*03d0*/  FSEL R11, R0, 1, P5 ;  /* 0x3f800000000b7808 */ /* 0x000fe20002800000 */
[----:B----4-:R-:W-:Y:S01]  /*03e0*/  FADD R29, R29, -R25 ;  /* 0x800000191d1d7221 */ /* 0x010fe20000000000 */
[----:B------:R-:W-:Y:S01]  /*03f0*/  @!P6 FMUL R13, R13, 16777216 ;  /* 0x4b8000000d0de820 */ /* 0x000fe20000400000 */
[----:B------:R-:W-:Y:S01]  /*0400*/  FADD R24, R28, -R24 ;  /* 0x800000181c187221 */ /* 0x000fe20000000000 */
[----:B------:R-:W-:Y:S01]  /*0410*/  @!P4 FMUL R8, R8, 16777216 ;  /* 0x4b8000000808c820 */ /* 0x000fe20000400000 */
[----:B------:R-:W3:Y:S01]  /*0420*/  MUFU.RCP R25, R12 ;  /* 0x0000000c00197308 */ /* 0x000ee20000001000 */
[----:B------:R-:W-:Y:S02]  /*0430*/  @!P3 FMUL R11, R11, 16777216 ;  /* 0x4b8000000b0bb820 */ /* 0x000fe40000400000 */
[----:B-1----:R-:W-:Y:S01]  /*0440*/  FMUL R9, R9, R8 ;  /* 0x0000000809097220 */ /* 0x002fe20000400000 */
[----:B------:R-:W-:-:S04]  /*0450*/  FSEL R8, R0, 1, P2 ;  /* 0x3f80000000087808 */ /* 0x000fc80001000000 */
[----:B------:R-:W1:Y:S01]  /*0460*/  MUFU.RCP R28, R13 ;  /* 0x0000000d001c7308 */ /* 0x000e620000001000 */
[----:B--2---:R-:W-:Y:S01]  /*0470*/  FMUL R18, R20, R11 ;  /* 0x0000000b14127220 */ /* 0x004fe20000400000 */
[----:B------:R-:W-:Y:S01]  /*0480*/  FSEL R11, R0, 1, P1 ;  /* 0x3f800000000b7808 */ /* 0x000fe20000800000 */
[----:B------:R-:W-:Y:S01]  /*0490*/  @!P0 FMUL R8, R8, 16777216 ;  /* 0x4b80000008088820 */ /* 0x000fe20000400000 */
[----:B------:R-:W-:-:S03]  /*04a0*/  FMUL R21, R9, R4 ;  /* 0x0000000409157220 */ /* 0x000fc60000400000 */
[----:B------:R-:W-:Y:S01]  /*04b0*/  @!P6 FMUL R11, R11, 16777216 ;  /* 0x4b8000000b0be820 */ /* 0x000fe20000400000 */
[----:B---3--:R-:W-:Y:S01]  /*04c0*/  FMUL R25, R25, R8 ;  /* 0x0000000819197220 */ /* 0x008fe20000400000 */
[----:B------:R-:W-:Y:S01]  /*04d0*/  FADD R6, R6, -R10 ;  /* 0x8000000a06067221 */ /* 0x000fe20000000000 */
[----:B0-----:R-:W-:-:S04]  /*04e0*/  IMAD.WIDE R8, R19, 0x4, R32 ;  /* 0x0000000413087825 */ /* 0x001fc800078e0220 */
[----:B------:R-:W-:Y:S01]  /*04f0*/  FMUL R18, R18, R5 ;  /* 0x0000000512127220 */ /* 0x000fe20000400000 */
[----:B-1----:R-:W-:Y:S01]  /*0500*/  FMUL R28, R28, R11 ;  /* 0x0000000b1c1c7220 */ /* 0x002fe20000400000 */
[----:B------:R-:W-:Y:S01]  /*0510*/  FMUL R25, R25, R6 ;  /* 0x0000000619197220 */ /* 0x000fe20000400000 */
[----:B------:R-:W2:Y:S02]  /*0520*/  LDG.E.EL.128 R8, desc[UR4][R8.64] ;  /* 0x0000000408087981 */ /* 0x000ea4000c2e1d00 */
[----:B------:R-:W-:Y:S02]  /*0530*/  FMUL R28, R28, R7 ;  /* 0x000000071c1c7220 */ /* 0x000fe40000400000 */
[----:B------:R-:W2:Y:S01]  /*0540*/  LDG.E.EL.128 R4, desc[UR4][R34.64] ;  /* 0x0000000422047981 */ /* 0x000ea2000c2e1d00 */
[----:B------:R-:W-:-:S06]  /*0550*/  IMAD.WIDE R12, R3, 0x4, R16 ;  /* 0x00000004030c7825 */ /* 0x000fcc00078e0210 */
[----:B------:R-:W3:Y:S01]  /*0560*/  LDG.E.EL.128 R12, desc[UR4][R12.64] ;  /* 0x000000040c0c7981 */ /* 0x000ee2000c2e1d00 */
[----:B------:R-:W-:-:S04]  /*0570*/  IMAD.WIDE R16, R3, 0x4, R22 ;  /* 0x0000000403107825 */ /* 0x000fc800078e0216 */
[----:B------:R-:W-:-:S04]  /*0580*/  IMAD.WIDE R22, R3, 0x4, R32 ;  /* 0x0000000403167825 */ /* 0x000fc800078e0220 */
[----:B--2---:R-:W-:Y:S01]  /*0590*/  FFMA R4, R4, R21, R8 ;  /* 0x0000001504047223 */ /* 0x004fe20000000008 */
[----:B------:R-:W-:Y:S01]  /*05a0*/  FFMA R5, R5, R18, R9 ;  /* 0x0000001205057223 */ /* 0x000fe20000000009 */
[----:B------:R-:W2:Y:S04]  /*05b0*/  LDG.E.EL.128 R20, desc[UR4][R22.64] ;  /* 0x0000000416147981 */ /* 0x000ea8000c2e1d00 */
[----:B------:R-:W2:Y:S01]  /*05c0*/  LDG.E.EL.128 R16, desc[UR4][R16.64] ;  /* 0x0000000410107981 */ /* 0x000ea2000c2e1d00 */
[----:B---3--:R-:W-:-:S06]  /*05d0*/  FADD R3, R12, 9.9999997473787516356e-06 ;  /* 0x3727c5ac0c037421 */ /* 0x008fcc0000000000 */
[----:B------:R-:W0:Y:S01]  /*05e0*/  MUFU.SQRT R3, R3 ;  /* 0x0000000300037308 */ /* 0x000e220000002000 */
[----:B------:R-:W-:Y:S01]  /*05f0*/  FADD R13, R13, 9.9999997473787516356e-06 ;  /* 0x3727c5ac0d0d7421 */ /* 0x000fe20000000000 */
[----:B------:R-:W-:Y:S01]  /*0600*/  FADD R14, R14, 9.9999997473787516356e-06 ;  /* 0x3727c5ac0e0e7421 */ /* 0x000fe20000000000 */
[----:B------:R-:W-:Y:S01]  /*0610*/  FADD R15, R15, 9.9999997473787516356e-06 ;  /* 0x3727c5ac0f0f7421 */ /* 0x000fe20000000000 */
[----:B------:R-:W-:Y:S01]  /*0620*/  FFMA R6, R6, R25, R10 ;  /* 0x0000001906067223 */ /* 0x000fe2000000000a */
[----:B------:R-:W-:-:S03]  /*0630*/  FFMA R7, R7, R28, R11 ;  /* 0x0000001c07077223 */ /* 0x000fc6000000000b */
[----:B------:R-:W1:Y:S08]  /*0640*/  MUFU.SQRT R11, R13 ;  /* 0x0000000d000b7308 */ /* 0x000e700000002000 */
[----:B------:R-:W3:Y:S01]  /*0650*/  MUFU.SQRT R12, R14 ;  /* 0x0000000e000c7308 */ /* 0x000ee20000002000 */
[----:B0-----:R-:W-:-:S07]  /*0660*/  FSETP.GT.AND P6, PT, R3, 8.50705917302346158658e+37, PT ;  /* 0x7e8000000300780b */ /* 0x001fce0003fc4000 */
[----:B------:R-:W0:Y:S01]  /*0670*/  MUFU.SQRT R10, R15 ;  /* 0x0000000f000a7308 */ /* 0x000e220000002000 */
[----:B------:R-:W-:Y:S02]  /*0680*/  FSETP.GEU.AND P5, PT, R3, 1.175494350822287508e-38, PT ;  /* 0x008000000300780b */ /* 0x000fe40003fae000 */
[----:B-1----:R-:W-:Y:S02]  /*0690*/  FSETP.GT.AND P4, PT, R11, 8.50705917302346158658e+37, PT ;  /* 0x7e8000000b00780b */ /* 0x002fe40003f84000 */
[----:B---3--:R-:W-:Y:S01]  /*06a0*/  FSETP.GT.AND P2, PT, R12, 8.50705917302346158658e+37, PT ;  /* 0x7e8000000c00780b */ /* 0x008fe20003f44000 */
[----:B------:R-:W-:Y:S01]  /*06b0*/  @P6 FMUL R3, R3, 0.25 ;  /* 0x3e80000003036820 */ /* 0x000fe20000400000 */
[----:B------:R-:W-:Y:S02]  /*06c0*/  FSEL R8, R0, 1, P6 ;  /* 0x3f80000000087808 */ /* 0x000fe40003000000 */
[----:B------:R-:W-:Y:S02]  /*06d0*/  FSETP.GEU.AND P3, PT, R11, 1.175494350822287508e-38, PT ;  /* 0x008000000b00780b */ /* 0x000fe40003f6e000 */
[----:B0-----:R-:W-:-:S02]  /*06e0*/  FSETP.GT.AND P1, PT, R10, 8.50705917302346158658e+37, PT ;  /* 0x7e8000000a00780b */ /* 0x001fc40003f24000 */
[----:B------:R-:W-:Y:S02]  /*06f0*/  FSETP.GEU.AND P0, PT, R12, 1.175494350822287508e-38, PT ;  /* 0x008000000c00780b */ /* 0x000fe40003f0e000 */
[----:B------:R-:W-:Y:S01]  /*0700*/  FSETP.GEU.AND P6, PT, R10, 1.175494350822287508e-38, PT ;  /* 0x008000000a00780b */ /* 0x000fe20003fce000 */
[----:B------:R-:W-:Y:S01]  /*0710*/  @!P5 FMUL R3, R3, 16777216 ;  /* 0x4b8000000303d820 */ /* 0x000fe20000400000 */
[----:B------:R-:W-:Y:S01]  /*0720*/  @P4 FMUL R11, R11, 0.25 ;  /* 0x3e8000000b0b4820 */ /* 0x000fe20000400000 */
[----:B------:R-:W-:-:S04]  /*0730*/  @P2 FMUL R12, R12, 0.25 ;  /* 0x3e8000000c0c2820 */ /* 0x000fc80000400000 */
[----:B------:R-:W0:Y:S02]  /*0740*/  MUFU.RCP R3, R3 ;  /* 0x0000000300037308 */ /* 0x000e240000001000 */
[----:B------:R-:W-:Y:S01]  /*0750*/  @P1 FMUL R10, R10, 0.25 ;  /* 0x3e8000000a0a1820 */ /* 0x000fe20000400000 */
[----:B------:R-:W-:Y:S01]  /*0760*/  @!P3 FMUL R11, R11, 16777216 ;  /* 0x4b8000000b0bb820 */ /* 0x000fe20000400000 */
[----:B------:R-:W-:Y:S02]  /*0770*/  @!P0 FMUL R12, R12, 16777216 ;  /* 0x4b8000000c0c8820 */ /* 0x000fe40000400000 */
[----:B------:R-:W-:Y:S01]  /*0780*/  @!P6 FMUL R10, R10, 16777216 ;  /* 0x4b8000000a0ae820 */ /* 0x000fe20000400000 */
[----:B------:R-:W-:Y:S02]  /*0790*/  @!P5 FMUL R8, R8, 16777216 ;  /* 0x4b8000000808d820 */ /* 0x000fe40000400000 */
[----:B------:R-:W1:Y:S01]  /*07a0*/  MUFU.RCP R11, R11 ;  /* 0x0000000b000b7308 */ /* 0x000e620000001000 */
[----:B------:R-:W-:-:S07]  /*07b0*/  FSEL R14, R0, 1, P4 ;  /* 0x3f800000000e7808 */ /* 0x000fce0002000000 */
[----:B------:R-:W3:Y:S01]  /*07c0*/  MUFU.RCP R12, R12 ;  /* 0x0000000c000c7308 */ /* 0x000ee20000001000 */
[----:B------:R-:W-:-:S07]  /*07d0*/  FSEL R13, R0, 1, P2 ;  /* 0x3f800000000d7808 */ /* 0x000fce0001000000 */
[----:B------:R-:W4:Y:S01]  /*07e0*/  MUFU.RCP R10, R10 ;  /* 0x0000000a000a7308 */ /* 0x000f220000001000 */
[----:B------:R-:W-:Y:S01]  /*07f0*/  FSEL R15, R0, 1, P1 ;  /* 0x3f800000000f7808 */ /* 0x000fe20000800000 */
[----:B0-----:R-:W-:Y:S02]  /*0800*/  FMUL R3, R3, R8 ;  /* 0x0000000803037220 */ /* 0x001fe40000400000 */
[----:B------:R-:W0:Y:S01]  /*0810*/  LDC.64 R8, c[0x0][0x238] ;  /* 0x00008e00ff087b82 */ /* 0x000e220000000a00 */
[----:B------:R-:W-:Y:S01]  /*0820*/  @!P3 FMUL R14, R14, 16777216 ;  /* 0x4b8000000e0eb820 */ /* 0x000fe20000400000 */
[----:B------:R-:W-:Y:S01]  /*0830*/  @!P0 FMUL R13, R13, 16777216 ;  /* 0x4b8000000d0d8820 */ /* 0x000fe20000400000 */
[----:B------:R-:W-:Y:S01]  /*0840*/  @!P6 FMUL R15, R15, 16777216 ;  /* 0x4b8000000f0fe820 */ /* 0x000fe20000400000 */
[----:B------:R-:W-:Y:S01]  /*0850*/  FADD R26, R30, -R26 ;  /* 0x8000001a1e1a7221 */ /* 0x000fe20000000000 */
[----:B------:R-:W-:Y:S01]  /*0860*/  FADD R27, R31, -R27 ;  /* 0x8000001b1f1b7221 */ /* 0x000fe20000000000 */
[----:B-1----:R-:W-:Y:S01]  /*0870*/  FMUL R14, R11, R14 ;  /* 0x0000000e0b0e7220 */ /* 0x002fe20000400000 */
[----:B---3--:R-:W-:Y:S01]  /*0880*/  FMUL R13, R12, R13 ;  /* 0x0000000d0c0d7220 */ /* 0x008fe20000400000 */
[----:B----4-:R-:W-:Y:S01]  /*0890*/  FMUL R0, R10, R15 ;  /* 0x0000000f0a007220 */ /* 0x010fe20000400000 */
[----:B------:R-:W-:Y:S01]  /*08a0*/  FMUL R3, R3, R24 ;  /* 0x0000001803037220 */ /* 0x000fe20000400000 */
[----:B------:R-:W-:Y:S01]  /*08b0*/  FMUL R14, R14, R29 ;  /* 0x0000001d0e0e7220 */ /* 0x000fe20000400000 */
[----:B------:R-:W-:Y:S01]  /*08c0*/  FMUL R13, R13, R26 ;  /* 0x0000001a0d0d7220 */ /* 0x000fe20000400000 */
[----:B------:R-:W-:Y:S01]  /*08d0*/  FMUL R0, R0, R27 ;  /* 0x0000001b00007220 */ /* 0x000fe20000400000 */
[----:B------:R-:W-:-:S02]  /*08e0*/  FSETP.GEU.AND P6, PT, R7, RZ, PT ;  /* 0x000000ff0700720b */ /* 0x000fc40003fce000 */
[----:B------:R-:W-:Y:S02]  /*08f0*/  FSETP.GEU.AND P0, PT, R6, RZ, PT ;  /* 0x000000ff0600720b */ /* 0x000fe40003f0e000 */
[----:B------:R-:W-:Y:S02]  /*0900*/  SEL R7, R7, RZ, P6 ;  /* 0x000000ff07077207 */ /* 0x000fe40003000000 */
[C---:B------:R-:W-:Y:S02]  /*0910*/  FSETP.GEU.AND P1, PT, R5.reuse, RZ, PT ;  /* 0x000000ff0500720b */ /* 0x040fe40003f2e000 */
[----:B------:R-:W-:Y:S01]  /*0920*/  FSETP.GEU.AND P2, PT, R4, RZ, PT ;  /* 0x000000ff0400720b */ /* 0x000fe20003f4e000 */
[----:B0-----:R-:W-:Y:S01]  /*0930*/  IMAD.WIDE R8, R2, 0x4, R8 ;  /* 0x0000000402087825 */ /* 0x001fe200078e0208 */
[----:B------:R-:W-:Y:S02]  /*0940*/  SEL R6, R6, RZ, P0 ;  /* 0x000000ff06067207 */ /* 0x000fe40000000000 */
[----:B------:R-:W-:-:S02]  /*0950*/  SEL R5, R5, RZ, P1 ;  /* 0x000000ff05057207 */ /* 0x000fc40000800000 */
[----:B------:R-:W-:-:S05]  /*0960*/  SEL R4, R4, RZ, P2 ;  /* 0x000000ff04047207 */ /* 0x000fca0001000000 */
[----:B------:R-:W-:Y:S01]  /*0970*/  STG.E.128 desc[UR4][R8.64], R4 ;  /* 0x0000000408007986 */ /* 0x000fe2000c101d04 */
[----:B--2---:R-:W-:Y:S01]  /*0980*/  FFMA R3, R16, R3, R20 ;  /* 0x0000000310037223 */ /* 0x004fe20000000014 */
[----:B------:R-:W-:Y:S01]  /*0990*/  FFMA R14, R17, R14, R21 ;  /* 0x0000000e110e7223 */ /* 0x000fe20000000015 */
[----:B------:R-:W-:Y:S01]  /*09a0*/  FFMA R13, R18, R13, R22 ;  /* 0x0000000d120d7223 */ /* 0x000fe20000000016 */
[----:B------:R-:W-:Y:S02]  /*09b0*/  FFMA R0, R19, R0, R23 ;  /* 0x0000000013007223 */ /* 0x000fe40000000017 */
[----:B------:R-:W-:Y:S02]  /*09c0*/  FSETP.GEU.AND P5, PT, R3, RZ, PT ;  /* 0x000000ff0300720b */ /* 0x000fe40003fae000 */
[----:B------:R-:W-:Y:S02]  /*09d0*/  FSETP.GEU.AND P3, PT, R13, RZ, PT ;  /* 0x000000ff0d00720b */ /* 0x000fe40003f6e000 */
[----:B------:R-:W-:-:S02]  /*09e0*/  FSETP.GEU.AND P4, PT, R14, RZ, PT ;  /* 0x000000ff0e00720b */ /* 0x000fc40003f8e000 */
[----:B------:R-:W-:Y:S02]  /*09f0*/  FSETP.GEU.AND P6, PT, R0, RZ, PT ;  /* 0x000000ff0000720b */ /* 0x000fe40003fce000 */
[----:B------:R-:W-:Y:S02]  /*0a00*/  SEL R18, R13, RZ, P3 ;  /* 0x000000ff0d127207 */ /* 0x000fe40001800000 */
[----:B------:R-:W-:Y:S02]  /*0a10*/  SEL R17, R14, RZ, P4 ;  /* 0x000000ff0e117207 */ /* 0x000fe40002000000 */
[----:B------:R-:W-:Y:S02]  /*0a20*/  SEL R16, R3, RZ, P5 ;  /* 0x000000ff03107207 */ /* 0x000fe40002800000 */
[----:B------:R-:W-:-:S05]  /*0a30*/  SEL R19, R0, RZ, P6 ;  /* 0x000000ff00137207 */ /* 0x000fca0003000000 */
[----:B------:R-:W-:Y:S01]  /*0a40*/  STG.E.128 desc[UR4][R8.64+0x800], R16 ;  /* 0x0008001008007986 */ /* 0x000fe2000c101d04 */
[----:B------:R-:W-:Y:S05]  /*0a50*/  EXIT ;  /* 0x000000000000794d */ /* 0x000fea0003800000 */
.L_x_0:
[----:B------:R-:W-:-:S00]  /*0a60*/  BRA `(.L_x_0) ;  /* 0xfffffffc00fc7947 */ /* 0x000fc0000383ffff */
[----:B------:R-:W-:-:S00]  /*0a70*/  NOP ;  /* 0x0000000000007918 */ /* 0x000fc00000000000 */
        /* <DEDUP_REMOVED lines=8> */
.L_x_1:


//--------------------- .nv.global.init           --------------------------
	.section	.nv.global.init,"aw",@progbits
.nv.global.init:
	.type		_$_str,@object
	.size		_$_str,(_$_str_$_2 - _$_str)
_$_str:
        /*0000*/ 	.byte	0x5f, 0x5f, 0x43, 0x55, 0x44, 0x41, 0x5f, 0x46, 0x54, 0x5a, 0x00
	.type		_$_str_$_2,@object
	.size		_$_str_$_2,(.L_1 - _$_str_$_2)
_$_str_$_2:
        /*000b*/ 	.byte	0x5f, 0x5f, 0x43, 0x55, 0x44, 0x41, 0x5f, 0x50, 0x52, 0x45, 0x43, 0x5f, 0x53, 0x51, 0x52, 0x54
        /*001b*/ 	.byte	0x00
.L_1:


//--------------------- .nv.constant0.triton_poi_fused__native_batch_norm_legit_no_training_relu_4 --------------------------
	.section	.nv.constant0.triton_poi_fused__native_batch_norm_legit_no_training_relu_4,"a",@progbits
	.sectionflags	@""
	.align	4
.nv.constant0.triton_poi_fused__native_batch_norm_legit_no_training_relu_4:
	.zero		580
